//
// Generated by NVIDIA NVVM Compiler
//
// Compiler Build ID: CL-36424714
// Cuda compilation tools, release 13.0, V13.0.88
// Based on NVVM 20.0.0
//

.version 9.0
.target sm_100
.address_size 64

	// .globl	_Z3mulPfS_S_iii

.visible .entry _Z3mulPfS_S_iii(
	.param .u64 .ptr .align 1 _Z3mulPfS_S_iii_param_0,
	.param .u64 .ptr .align 1 _Z3mulPfS_S_iii_param_1,
	.param .u64 .ptr .align 1 _Z3mulPfS_S_iii_param_2,
	.param .u32 _Z3mulPfS_S_iii_param_3,
	.param .u32 _Z3mulPfS_S_iii_param_4,
	.param .u32 _Z3mulPfS_S_iii_param_5
)
{
	.reg .pred 	%p<21>;
	.reg .b32 	%r<91>;
	.reg .b32 	%f<67>;
	.reg .b64 	%rd<61>;

	ld.param.u64 	%rd4, [_Z3mulPfS_S_iii_param_0];
	ld.param.u64 	%rd5, [_Z3mulPfS_S_iii_param_1];
	ld.param.u64 	%rd6, [_Z3mulPfS_S_iii_param_2];
	ld.param.u32 	%r40, [_Z3mulPfS_S_iii_param_3];
	ld.param.u32 	%r41, [_Z3mulPfS_S_iii_param_4];
	ld.param.u32 	%r42, [_Z3mulPfS_S_iii_param_5];
	cvta.to.global.u64 	%rd1, %rd5;
	cvta.to.global.u64 	%rd2, %rd4;
	cvta.to.global.u64 	%rd3, %rd6;
	setp.lt.s32 	%p1, %r42, 1;
	@%p1 bra 	$L__BB0_30;
	mov.u32 	%r43, %ctaid.y;
	mul.lo.s32 	%r44, %r41, %r43;
	mov.u32 	%r45, %tid.y;
	mad.lo.s32 	%r1, %r42, %r45, %r44;
	mov.u32 	%r46, %ctaid.x;
	mul.lo.s32 	%r47, %r41, %r46;
	mov.u32 	%r48, %tid.x;
	mad.lo.s32 	%r2, %r42, %r48, %r47;
	setp.lt.s32 	%p2, %r40, 1;
	@%p2 bra 	$L__BB0_17;
	add.s32 	%r3, %r40, -1;
	and.b32  	%r4, %r40, 7;
	and.b32  	%r5, %r40, 2147483640;
	neg.s32 	%r6, %r5;
	shl.b32 	%r7, %r40, 3;
	mov.b32 	%r78, 0;
	mul.wide.u32 	%rd53, %r40, 4;
$L__BB0_3:
	add.s32 	%r9, %r2, %r78;
	mov.b32 	%r79, 0;
$L__BB0_4:
	setp.lt.u32 	%p11, %r3, 7;
	add.s32 	%r67, %r1, %r79;
	mul.lo.s32 	%r11, %r67, %r40;
	mov.f32 	%f66, 0f00000000;
	mov.b32 	%r84, 0;
	@%p11 bra 	$L__BB0_7;
	mov.f32 	%f66, 0f00000000;
	mov.u32 	%r80, %r11;
	mov.u32 	%r81, %r9;
	mov.u32 	%r82, %r6;
$L__BB0_6:
	.pragma "nounroll";
	mul.wide.s32 	%rd29, %r80, 4;
	add.s64 	%rd30, %rd2, %rd29;
	ld.global.f32 	%f16, [%rd30];
	mul.wide.s32 	%rd31, %r81, 4;
	add.s64 	%rd32, %rd1, %rd31;
	ld.global.f32 	%f17, [%rd32];
	fma.rn.f32 	%f18, %f16, %f17, %f66;
	ld.global.f32 	%f19, [%rd30+4];
	mul.wide.u32 	%rd33, %r40, 4;
	add.s64 	%rd34, %rd32, %rd33;
	ld.global.f32 	%f20, [%rd34];
	fma.rn.f32 	%f21, %f19, %f20, %f18;
	ld.global.f32 	%f22, [%rd30+8];
	add.s64 	%rd35, %rd34, %rd33;
	ld.global.f32 	%f23, [%rd35];
	fma.rn.f32 	%f24, %f22, %f23, %f21;
	ld.global.f32 	%f25, [%rd30+12];
	add.s64 	%rd36, %rd35, %rd33;
	ld.global.f32 	%f26, [%rd36];
	fma.rn.f32 	%f27, %f25, %f26, %f24;
	ld.global.f32 	%f28, [%rd30+16];
	add.s64 	%rd37, %rd36, %rd33;
	ld.global.f32 	%f29, [%rd37];
	fma.rn.f32 	%f30, %f28, %f29, %f27;
	ld.global.f32 	%f31, [%rd30+20];
	add.s64 	%rd38, %rd37, %rd33;
	ld.global.f32 	%f32, [%rd38];
	fma.rn.f32 	%f33, %f31, %f32, %f30;
	ld.global.f32 	%f34, [%rd30+24];
	add.s64 	%rd39, %rd38, %rd33;
	ld.global.f32 	%f35, [%rd39];
	fma.rn.f32 	%f36, %f34, %f35, %f33;
	ld.global.f32 	%f37, [%rd30+28];
	add.s64 	%rd40, %rd39, %rd33;
	ld.global.f32 	%f38, [%rd40];
	fma.rn.f32 	%f66, %f37, %f38, %f36;
	add.s32 	%r82, %r82, 8;
	add.s32 	%r81, %r81, %r7;
	add.s32 	%r80, %r80, 8;
	setp.ne.s32 	%p12, %r82, 0;
	mov.u32 	%r84, %r5;
	@%p12 bra 	$L__BB0_6;
$L__BB0_7:
	setp.eq.s32 	%p13, %r4, 0;
	@%p13 bra 	$L__BB0_15;
	add.s32 	%r68, %r4, -1;
	setp.lt.u32 	%p14, %r68, 3;
	@%p14 bra 	$L__BB0_10;
	add.s32 	%r69, %r84, %r11;
	mul.wide.s32 	%rd41, %r69, 4;
	add.s64 	%rd42, %rd2, %rd41;
	ld.global.f32 	%f40, [%rd42];
	mad.lo.s32 	%r70, %r84, %r40, %r9;
	mul.wide.s32 	%rd43, %r70, 4;
	add.s64 	%rd44, %rd1, %rd43;
	ld.global.f32 	%f41, [%rd44];
	fma.rn.f32 	%f42, %f40, %f41, %f66;
	ld.global.f32 	%f43, [%rd42+4];
	add.s64 	%rd46, %rd44, %rd53;
	ld.global.f32 	%f44, [%rd46];
	fma.rn.f32 	%f45, %f43, %f44, %f42;
	ld.global.f32 	%f46, [%rd42+8];
	add.s64 	%rd47, %rd46, %rd53;
	ld.global.f32 	%f47, [%rd47];
	fma.rn.f32 	%f48, %f46, %f47, %f45;
	ld.global.f32 	%f49, [%rd42+12];
	add.s64 	%rd48, %rd47, %rd53;
	ld.global.f32 	%f50, [%rd48];
	fma.rn.f32 	%f66, %f49, %f50, %f48;
	add.s32 	%r84, %r84, 4;
$L__BB0_10:
	and.b32  	%r71, %r40, 3;
	setp.eq.s32 	%p15, %r71, 0;
	@%p15 bra 	$L__BB0_15;
	setp.eq.s32 	%p16, %r71, 1;
	@%p16 bra 	$L__BB0_13;
	add.s32 	%r72, %r84, %r11;
	mul.wide.s32 	%rd49, %r72, 4;
	add.s64 	%rd50, %rd2, %rd49;
	ld.global.f32 	%f52, [%rd50];
	mad.lo.s32 	%r73, %r84, %r40, %r9;
	mul.wide.s32 	%rd51, %r73, 4;
	add.s64 	%rd52, %rd1, %rd51;
	ld.global.f32 	%f53, [%rd52];
	fma.rn.f32 	%f54, %f52, %f53, %f66;
	ld.global.f32 	%f55, [%rd50+4];
	add.s64 	%rd54, %rd52, %rd53;
	ld.global.f32 	%f56, [%rd54];
	fma.rn.f32 	%f66, %f55, %f56, %f54;
	add.s32 	%r84, %r84, 2;
$L__BB0_13:
	and.b32  	%r74, %r40, 1;
	setp.eq.b32 	%p17, %r74, 1;
	not.pred 	%p18, %p17;
	@%p18 bra 	$L__BB0_15;
	add.s32 	%r75, %r84, %r11;
	mul.wide.s32 	%rd55, %r75, 4;
	add.s64 	%rd56, %rd2, %rd55;
	ld.global.f32 	%f57, [%rd56];
	mad.lo.s32 	%r76, %r84, %r40, %r9;
	mul.wide.s32 	%rd57, %r76, 4;
	add.s64 	%rd58, %rd1, %rd57;
	ld.global.f32 	%f58, [%rd58];
	fma.rn.f32 	%f66, %f57, %f58, %f66;
$L__BB0_15:
	add.s32 	%r77, %r11, %r9;
	mul.wide.s32 	%rd59, %r77, 4;
	add.s64 	%rd60, %rd3, %rd59;
	st.global.f32 	[%rd60], %f66;
	add.s32 	%r79, %r79, 1;
	setp.ne.s32 	%p19, %r79, %r42;
	@%p19 bra 	$L__BB0_4;
	add.s32 	%r78, %r78, 1;
	setp.eq.s32 	%p20, %r78, %r42;
	@%p20 bra 	$L__BB0_30;
	bra.uni 	$L__BB0_3;
$L__BB0_17:
	and.b32  	%r25, %r42, 7;
	add.s32 	%r26, %r25, -1;
	and.b32  	%r27, %r42, 3;
	and.b32  	%r28, %r42, 2147483640;
	and.b32  	%r29, %r42, 1;
	mov.b32 	%r86, 0;
	mul.wide.s32 	%rd25, %r40, 4;
$L__BB0_18:
	setp.lt.u32 	%p3, %r42, 8;
	add.s32 	%r31, %r2, %r86;
	mov.b32 	%r89, 0;
	@%p3 bra 	$L__BB0_21;
	mov.b32 	%r87, 0;
$L__BB0_20:
	.pragma "nounroll";
	add.s32 	%r52, %r1, %r87;
	mad.lo.s32 	%r53, %r52, %r40, %r31;
	mul.wide.s32 	%rd7, %r53, 4;
	add.s64 	%rd8, %rd3, %rd7;
	mov.b32 	%r54, 0;
	st.global.u32 	[%rd8], %r54;
	add.s64 	%rd10, %rd8, %rd25;
	st.global.u32 	[%rd10], %r54;
	add.s64 	%rd11, %rd10, %rd25;
	st.global.u32 	[%rd11], %r54;
	add.s64 	%rd12, %rd11, %rd25;
	st.global.u32 	[%rd12], %r54;
	add.s64 	%rd13, %rd12, %rd25;
	st.global.u32 	[%rd13], %r54;
	add.s64 	%rd14, %rd13, %rd25;
	st.global.u32 	[%rd14], %r54;
	add.s64 	%rd15, %rd14, %rd25;
	st.global.u32 	[%rd15], %r54;
	add.s64 	%rd16, %rd15, %rd25;
	st.global.u32 	[%rd16], %r54;
	add.s32 	%r87, %r87, 8;
	setp.ne.s32 	%p4, %r87, %r28;
	mov.u32 	%r89, %r28;
	@%p4 bra 	$L__BB0_20;
$L__BB0_21:
	setp.eq.s32 	%p5, %r25, 0;
	@%p5 bra 	$L__BB0_29;
	setp.lt.u32 	%p6, %r26, 3;
	@%p6 bra 	$L__BB0_24;
	add.s32 	%r55, %r1, %r89;
	mad.lo.s32 	%r56, %r55, %r40, %r31;
	mul.wide.s32 	%rd17, %r56, 4;
	add.s64 	%rd18, %rd3, %rd17;
	mov.b32 	%r57, 0;
	st.global.u32 	[%rd18], %r57;
	add.s64 	%rd20, %rd18, %rd25;
	st.global.u32 	[%rd20], %r57;
	add.s64 	%rd21, %rd20, %rd25;
	st.global.u32 	[%rd21], %r57;
	add.s64 	%rd22, %rd21, %rd25;
	st.global.u32 	[%rd22], %r57;
	add.s32 	%r89, %r89, 4;
$L__BB0_24:
	setp.eq.s32 	%p7, %r27, 0;
	@%p7 bra 	$L__BB0_29;
	setp.eq.s32 	%p8, %r27, 1;
	@%p8 bra 	$L__BB0_27;
	add.s32 	%r58, %r1, %r89;
	mad.lo.s32 	%r59, %r58, %r40, %r31;
	mul.wide.s32 	%rd23, %r59, 4;
	add.s64 	%rd24, %rd3, %rd23;
	mov.b32 	%r60, 0;
	st.global.u32 	[%rd24], %r60;
	add.s64 	%rd26, %rd24, %rd25;
	st.global.u32 	[%rd26], %r60;
	add.s32 	%r89, %r89, 2;
$L__BB0_27:
	setp.eq.s32 	%p9, %r29, 0;
	@%p9 bra 	$L__BB0_29;
	add.s32 	%r61, %r1, %r89;
	mad.lo.s32 	%r62, %r61, %r40, %r31;
	mul.wide.s32 	%rd27, %r62, 4;
	add.s64 	%rd28, %rd3, %rd27;
	mov.b32 	%r63, 0;
	st.global.u32 	[%rd28], %r63;
$L__BB0_29:
	add.s32 	%r86, %r86, 1;
	setp.ne.s32 	%p10, %r86, %r42;
	@%p10 bra 	$L__BB0_18;
$L__BB0_30:
	ret;

}


// ===== COMPILED SASS (sm_100) =====

	.target	sm_100

	.elftype	@"ET_EXEC"


//--------------------- .note.nv.tkinfo           --------------------------
	.section	.note.nv.tkinfo,"",@"SHT_NOTE"
	.sectionflags	@"SHF_NOTE_NV_TKINFO"
	.tkinfo
        /*0018*/ 	.word	0x00000002
        /*0030*/ 	.string	""
        /*0030*/ 	.string	"ptxas"
        /*0030*/ 	.string	"Cuda compilation tools, release 13.0, V13.0.88"
        /*0030*/ 	.string	"Build cuda_13.0.r13.0/compiler.36424714_0"
        /*0030*/ 	.string	"-arch sm_100 -m 64 "



//--------------------- .note.nv.cuinfo           --------------------------
	.section	.note.nv.cuinfo,"",@"SHT_NOTE"
	.sectionflags	@"SHF_NOTE_NV_CUINFO"
        /*0018*/ 	.short	0x0002
        /*001a*/ 	.short	0x0064
        /*001c*/ 	.short	0x0082
	.zero		2


//--------------------- .nv.info                  --------------------------
	.section	.nv.info,"",@"SHT_CUDA_INFO"
	.align	4


	//----- nvinfo : EIATTR_REGCOUNT
	.align		4
        /*0000*/ 	.byte	0x04, 0x2f
        /*0002*/ 	.short	(.L_1 - .L_0)
	.align		4
.L_0:
        /*0004*/ 	.word	index@(_Z3mulPfS_S_iii)
        /*0008*/ 	.word	0x00000020


	//----- nvinfo : EIATTR_FRAME_SIZE
	.align		4
.L_1:
        /*000c*/ 	.byte	0x04, 0x11
        /*000e*/ 	.short	(.L_3 - .L_2)
	.align		4
.L_2:
        /*0010*/ 	.word	index@(_Z3mulPfS_S_iii)
        /*0014*/ 	.word	0x00000000


	//----- nvinfo : EIATTR_MIN_STACK_SIZE
	.align		4
.L_3:
        /*0018*/ 	.byte	0x04, 0x12
        /*001a*/ 	.short	(.L_5 - .L_4)
	.align		4
.L_4:
        /*001c*/ 	.word	index@(_Z3mulPfS_S_iii)
        /*0020*/ 	.word	0x00000000
.L_5:


//--------------------- .nv.compat                --------------------------
	.section	.nv.compat,"",@"SHT_CUDA_COMPAT_INFO"
	.align	4
        /*0000*/ 	.byte	0x02, 0x09, 0x00, 0x00, 0x02, 0x02, 0x01, 0x00, 0x02, 0x05, 0x05, 0x00, 0x03, 0x07, 0x01, 0x01
        /*0010*/ 	.byte	0x02, 0x03, 0x00, 0x00, 0x02, 0x06, 0x01, 0x00, 0x04, 0x0b, 0x08, 0x00, 0x09, 0x00, 0x00, 0x00
        /*0020*/ 	.byte	0x00, 0x00, 0x00, 0x00


//--------------------- .nv.info._Z3mulPfS_S_iii  --------------------------
	.section	.nv.info._Z3mulPfS_S_iii,"",@"SHT_CUDA_INFO"
	.sectionflags	@""
	.align	4


	//----- nvinfo : EIATTR_CUDA_API_VERSION
	.align		4
        /*0000*/ 	.byte	0x04, 0x37
        /*0002*/ 	.short	(.L_7 - .L_6)
.L_6:
        /*0004*/ 	.word	0x00000082


	//----- nvinfo : EIATTR_KPARAM_INFO
	.align		4
.L_7:
        /*0008*/ 	.byte	0x04, 0x17
        /*000a*/ 	.short	(.L_9 - .L_8)
.L_8:
        /*000c*/ 	.word	0x00000000
        /*0010*/ 	.short	0x0005
        /*0012*/ 	.short	0x0020
        /*0014*/ 	.byte	0x00, 0xf0, 0x11, 0x00


	//----- nvinfo : EIATTR_KPARAM_INFO
	.align		4
.L_9:
        /*0018*/ 	.byte	0x04, 0x17
        /*001a*/ 	.short	(.L_11 - .L_10)
.L_10:
        /*001c*/ 	.word	0x00000000
        /*0020*/ 	.short	0x0004
        /*0022*/ 	.short	0x001c
        /*0024*/ 	.byte	0x00, 0xf0, 0x11, 0x00


	//----- nvinfo : EIATTR_KPARAM_INFO
	.align		4
.L_11:
        /*0028*/ 	.byte	0x04, 0x17
        /*002a*/ 	.short	(.L_13 - .L_12)
.L_12:
        /*002c*/ 	.word	0x00000000
        /*0030*/ 	.short	0x0003
        /*0032*/ 	.short	0x0018
        /*0034*/ 	.byte	0x00, 0xf0, 0x11, 0x00


	//----- nvinfo : EIATTR_KPARAM_INFO
	.align		4
.L_13:
        /*0038*/ 	.byte	0x04, 0x17
        /*003a*/ 	.short	(.L_15 - .L_14)
.L_14:
        /*003c*/ 	.word	0x00000000
        /*0040*/ 	.short	0x0002
        /*0042*/ 	.short	0x0010
        /*0044*/ 	.byte	0x00, 0xf5, 0x21, 0x00


	//----- nvinfo : EIATTR_KPARAM_INFO
	.align		4
.L_15:
        /*0048*/ 	.byte	0x04, 0x17
        /*004a*/ 	.short	(.L_17 - .L_16)
.L_16:
        /*004c*/ 	.word	0x00000000
        /*0050*/ 	.short	0x0001
        /*0052*/ 	.short	0x0008
        /*0054*/ 	.byte	0x00, 0xf5, 0x21, 0x00


	//----- nvinfo : EIATTR_KPARAM_INFO
	.align		4
.L_17:
        /*0058*/ 	.byte	0x04, 0x17
        /*005a*/ 	.short	(.L_19 - .L_18)
.L_18:
        /*005c*/ 	.word	0x00000000
        /*0060*/ 	.short	0x0000
        /*0062*/ 	.short	0x0000
        /*0064*/ 	.byte	0x00, 0xf5, 0x21, 0x00


	//----- nvinfo : EIATTR_SPARSE_MMA_MASK
	.align		4
.L_19:
        /*0068*/ 	.byte	0x03, 0x50
        /*006a*/ 	.short	0x0000


	//----- nvinfo : EIATTR_MAXREG_COUNT
	.align		4
        /*006c*/ 	.byte	0x03, 0x1b
        /*006e*/ 	.short	0x00ff


	//----- nvinfo : EIATTR_MERCURY_ISA_VERSION
	.align		4
        /*0070*/ 	.byte	0x03, 0x5f
        /*0072*/ 	.short	0x0101


	//----- nvinfo : EIATTR_VRC_CTA_INIT_COUNT
	.align		4
        /*0074*/ 	.byte	0x02, 0x4a
	.zero		1
	.zero		1


	//----- nvinfo : EIATTR_EXIT_INSTR_OFFSETS
	.align		4
        /*0078*/ 	.byte	0x04, 0x1c
        /*007a*/ 	.short	(.L_21 - .L_20)


	//   ....[0]....
.L_20:
        /*007c*/ 	.word	0x00000030


	//   ....[1]....
        /*0080*/ 	.word	0x000008c0


	//   ....[2]....
        /*0084*/ 	.word	0x00000d90


	//----- nvinfo : EIATTR_CBANK_PARAM_SIZE
	.align		4
.L_21:
        /*0088*/ 	.byte	0x03, 0x19
        /*008a*/ 	.short	0x0024


	//----- nvinfo : EIATTR_PARAM_CBANK
	.align		4
        /*008c*/ 	.byte	0x04, 0x0a
        /*008e*/ 	.short	(.L_23 - .L_22)
	.align		4
.L_22:
        /*0090*/ 	.word	index@(.nv.constant0._Z3mulPfS_S_iii)
        /*0094*/ 	.short	0x0380
        /*0096*/ 	.short	0x0024


	//----- nvinfo : EIATTR_SW_WAR
	.align		4
.L_23:
        /*0098*/ 	.byte	0x04, 0x36
        /*009a*/ 	.short	(.L_25 - .L_24)
.L_24:
        /*009c*/ 	.word	0x00000008
.L_25:


//--------------------- .nv.callgraph             --------------------------
	.section	.nv.callgraph,"",@"SHT_CUDA_CALLGRAPH"
	.align	4
	.sectionentsize	8
	.align		4
        /*0000*/ 	.word	0x00000000
	.align		4
        /*0004*/ 	.word	0xffffffff
	.align		4
        /*0008*/ 	.word	0x00000000
	.align		4
        /*000c*/ 	.word	0xfffffffe
	.align		4
        /*0010*/ 	.word	0x00000000
	.align		4
        /*0014*/ 	.word	0xfffffffd
	.align		4
        /*0018*/ 	.word	0x00000000
	.align		4
        /*001c*/ 	.word	0xfffffffc


//--------------------- .text._Z3mulPfS_S_iii     --------------------------
	.section	.text._Z3mulPfS_S_iii,"ax",@progbits
	.align	128
        .global         _Z3mulPfS_S_iii
        .type           _Z3mulPfS_S_iii,@function
        .size           _Z3mulPfS_S_iii,(.L_x_14 - _Z3mulPfS_S_iii)
        .other          _Z3mulPfS_S_iii,@"STO_CUDA_ENTRY STV_DEFAULT"
_Z3mulPfS_S_iii:
.text._Z3mulPfS_S_iii:
[----:B------:R-:W-:Y:S08]  /*0000*/  LDC R1, c[0x0][0x37c] ;  /* 0x0000df00ff017b82 */ /* 0x000ff00000000800 */
[----:B------:R-:W0:Y:S02]  /*0010*/  LDC R3, c[0x0][0x3a0] ;  /* 0x0000e800ff037b82 */ /* 0x000e240000000800 */
[----:B0-----:R-:W-:-:S13]  /*0020*/  ISETP.GE.AND P0, PT, R3, 0x1, PT ;  /* 0x000000010300780c */ /* 0x001fda0003f06270 */
[----:B------:R-:W-:Y:S05]  /*0030*/  @!P0 EXIT ;  /* 0x000000000000894d */ /* 0x000fea0003800000 */
[----:B------:R-:W0:Y:S01]  /*0040*/  S2R R0, SR_TID.Y ;  /* 0x0000000000007919 */ /* 0x000e220000002200 */
[----:B------:R-:W1:Y:S01]  /*0050*/  S2UR UR4, SR_CTAID.Y ;  /* 0x00000000000479c3 */ /* 0x000e620000002600 */
[----:B------:R-:W2:Y:S01]  /*0060*/  LDCU.64 UR6, c[0x0][0x398] ;  /* 0x00007300ff0677ac */ /* 0x000ea20008000a00 */
[----:B------:R-:W3:Y:S01]  /*0070*/  S2R R14, SR_TID.X ;  /* 0x00000000000e7919 */ /* 0x000ee20000002100 */
[----:B------:R-:W4:Y:S05]  /*0080*/  LDCU.64 UR10, c[0x0][0x358] ;  /* 0x00006b00ff0a77ac */ /* 0x000f2a0008000a00 */
[----:B------:R-:W5:Y:S01]  /*0090*/  S2UR UR5, SR_CTAID.X ;  /* 0x00000000000579c3 */ /* 0x000f620000002500 */
[----:B--2---:R-:W-:-:S02]  /*00a0*/  UISETP.GE.AND UP0, UPT, UR6, 0x1, UPT ;  /* 0x000000010600788c */ /* 0x004fc4000bf06270 */
[----:B-1----:R-:W-:-:S06]  /*00b0*/  UIMAD UR4, UR4, UR7, URZ ;  /* 0x00000007040472a4 */ /* 0x002fcc000f8e02ff */
[----:B0-----:R-:W-:Y:S01]  /*00c0*/  IMAD R0, R0, R3, UR4 ;  /* 0x0000000400007e24 */ /* 0x001fe2000f8e0203 */
[----:B-----5:R-:W-:-:S06]  /*00d0*/  UIMAD UR5, UR5, UR7, URZ ;  /* 0x00000007050572a4 */ /* 0x020fcc000f8e02ff */
[----:B---3--:R-:W-:Y:S01]  /*00e0*/  IMAD R14, R14, R3, UR5 ;  /* 0x000000050e0e7e24 */ /* 0x008fe2000f8e0203 */
[----:B----4-:R-:W-:Y:S06]  /*00f0*/  BRA.U !UP0, `(.L_x_0) ;  /* 0x0000000508f87547 */ /* 0x010fec000b800000 */
[----:B------:R-:W-:Y:S02]  /*0100*/  UIADD3 UR4, UPT, UPT, UR6, -0x1, URZ ;  /* 0xffffffff06047890 */ /* 0x000fe4000fffe0ff */
[----:B------:R-:W-:Y:S02]  /*0110*/  ULOP3.LUT UR9, UR6, 0x7ffffff8, URZ, 0xc0, !UPT ;  /* 0x7ffffff806097892 */ /* 0x000fe4000f8ec0ff */
[----:B------:R-:W-:Y:S02]  /*0120*/  UISETP.GE.U32.AND UP0, UPT, UR4, 0x7, UPT ;  /* 0x000000070400788c */ /* 0x000fe4000bf06070 */
[----:B------:R-:W-:Y:S02]  /*0130*/  ULOP3.LUT UR6, UR6, 0x7, URZ, 0xc0, !UPT ;  /* 0x0000000706067892 */ /* 0x000fe4000f8ec0ff */
[----:B------:R-:W-:Y:S01]  /*0140*/  UIADD3 UR8, UPT, UPT, -UR9, URZ, URZ ;  /* 0x000000ff09087290 */ /* 0x000fe2000fffe1ff */
[----:B------:R-:W-:-:S11]  /*0150*/  UMOV UR4, URZ ;  /* 0x000000ff00047c82 */ /* 0x000fd60008000000 */
.L_x_6:
[----:B------:R-:W-:Y:S01]  /*0160*/  IADD3 R15, PT, PT, R14, UR4, RZ ;  /* 0x000000040e0f7c10 */ /* 0x000fe2000fffe0ff */
[----:B0-----:R-:W-:-:S06]  /*0170*/  UMOV UR5, URZ ;  /* 0x000000ff00057c82 */ /* 0x001fcc0008000000 */
.L_x_5:
[----:B0-----:R-:W0:Y:S01]  /*0180*/  LDC R25, c[0x0][0x3a0] ;  /* 0x0000e800ff197b82 */ /* 0x001e220000000800 */
[----:B------:R-:W-:Y:S01]  /*0190*/  IADD3 R18, PT, PT, R0, UR5, RZ ;  /* 0x0000000500127c10 */ /* 0x000fe2000fffe0ff */
[----:B------:R-:W-:Y:S01]  /*01a0*/  UIADD3 UR5, UPT, UPT, UR5, 0x1, URZ ;  /* 0x0000000105057890 */ /* 0x000fe2000fffe0ff */
[----:B------:R-:W-:Y:S01]  /*01b0*/  HFMA2 R21, -RZ, RZ, 0, 0 ;  /* 0x00000000ff157431 */ /* 0x000fe200000001ff */
[----:B------:R-:W-:-:S04]  /*01c0*/  MOV R6, RZ ;  /* 0x000000ff00067202 */ /* 0x000fc80000000f00 */
[----:B------:R-:W1:Y:S01]  /*01d0*/  LDC R17, c[0x0][0x398] ;  /* 0x0000e600ff117b82 */ /* 0x000e620000000800 */
[----:B0-----:R-:W-:Y:S01]  /*01e0*/  ISETP.NE.AND P2, PT, R25, UR5, PT ;  /* 0x0000000519007c0c */ /* 0x001fe2000bf45270 */
[----:B-1----:R-:W-:Y:S01]  /*01f0*/  IMAD R18, R18, R17, RZ ;  /* 0x0000001112127224 */ /* 0x002fe200078e02ff */
[----:B------:R-:W-:Y:S11]  /*0200*/  BRA.U !UP0, `(.L_x_1) ;  /* 0x0000000108b47547 */ /* 0x000ff6000b800000 */
[----:B------:R-:W-:Y:S01]  /*0210*/  MOV R21, RZ ;  /* 0x000000ff00157202 */ /* 0x000fe20000000f00 */
[----:B------:R-:W-:Y:S01]  /*0220*/  UMOV UR7, UR8 ;  /* 0x0000000800077c82 */ /* 0x000fe20008000000 */
[----:B------:R-:W-:Y:S02]  /*0230*/  MOV R19, R18 ;  /* 0x0000001200137202 */ /* 0x000fe40000000f00 */
[----:B------:R-:W-:-:S07]  /*0240*/  MOV R16, R15 ;  /* 0x0000000f00107202 */ /* 0x000fce0000000f00 */
.L_x_2:
[----:B------:R-:W0:Y:S08]  /*0250*/  LDC.64 R8, c[0x0][0x388] ;  /* 0x0000e200ff087b82 */ /* 0x000e300000000a00 */
[----:B------:R-:W1:Y:S01]  /*0260*/  LDC.64 R2, c[0x0][0x380] ;  /* 0x0000e000ff027b82 */ /* 0x000e620000000a00 */
[----:B0-----:R-:W-:-:S05]  /*0270*/  IMAD.WIDE R8, R16, 0x4, R8 ;  /* 0x0000000410087825 */ /* 0x001fca00078e0208 */
[----:B------:R0:W2:Y:S01]  /*0280*/  LDG.E R20, desc[UR10][R8.64] ;  /* 0x0000000a08147981 */ /* 0x0000a2000c1e1900 */
[----:B------:R-:W-:-:S04]  /*0290*/  IMAD.WIDE.U32 R12, R17, 0x4, R8 ;  /* 0x00000004110c7825 */ /* 0x000fc800078e0008 */
[----:B-1----:R-:W-:Y:S01]  /*02a0*/  IMAD.WIDE R2, R19, 0x4, R2 ;  /* 0x0000000413027825 */ /* 0x002fe200078e0202 */
[----:B------:R1:W3:Y:S03]  /*02b0*/  LDG.E R23, desc[UR10][R12.64] ;  /* 0x0000000a0c177981 */ /* 0x0002e6000c1e1900 */
[C---:B------:R-:W-:Y:S01]  /*02c0*/  IMAD.WIDE.U32 R4, R17.reuse, 0x4, R12 ;  /* 0x0000000411047825 */ /* 0x040fe200078e000c */
[----:B------:R-:W2:Y:S04]  /*02d0*/  LDG.E R22, desc[UR10][R2.64] ;  /* 0x0000000a02167981 */ /* 0x000ea8000c1e1900 */
[----:B------:R-:W3:Y:S01]  /*02e0*/  LDG.E R24, desc[UR10][R2.64+0x4] ;  /* 0x0000040a02187981 */ /* 0x000ee2000c1e1900 */
[----:B------:R-:W-:-:S03]  /*02f0*/  IMAD.WIDE.U32 R6, R17, 0x4, R4 ;  /* 0x0000000411067825 */ /* 0x000fc600078e0004 */
[----:B------:R4:W5:Y:S01]  /*0300*/  LDG.E R27, desc[UR10][R4.64] ;  /* 0x0000000a041b7981 */ /* 0x000962000c1e1900 */
[----:B0-----:R-:W-:-:S03]  /*0310*/  IMAD.WIDE.U32 R8, R17, 0x4, R6 ;  /* 0x0000000411087825 */ /* 0x001fc600078e0006 */
[----:B------:R-:W5:Y:S04]  /*0320*/  LDG.E R26, desc[UR10][R2.64+0x8] ;  /* 0x0000080a021a7981 */ /* 0x000f68000c1e1900 */
[----:B------:R-:W5:Y:S01]  /*0330*/  LDG.E R7, desc[UR10][R6.64] ;  /* 0x0000000a06077981 */ /* 0x000f62000c1e1900 */
[----:B------:R-:W-:-:S03]  /*0340*/  IMAD.WIDE.U32 R10, R17, 0x4, R8 ;  /* 0x00000004110a7825 */ /* 0x000fc600078e0008 */
[----:B------:R-:W5:Y:S01]  /*0350*/  LDG.E R28, desc[UR10][R2.64+0xc] ;  /* 0x00000c0a021c7981 */ /* 0x000f62000c1e1900 */
[----:B-1----:R-:W-:-:S03]  /*0360*/  IMAD.WIDE.U32 R12, R17, 0x4, R10 ;  /* 0x00000004110c7825 */ /* 0x002fc600078e000a */
[----:B------:R-:W5:Y:S04]  /*0370*/  LDG.E R9, desc[UR10][R8.64] ;  /* 0x0000000a08097981 */ /* 0x000f68000c1e1900 */
[----:B------:R-:W5:Y:S01]  /*0380*/  LDG.E R6, desc[UR10][R2.64+0x10] ;  /* 0x0000100a02067981 */ /* 0x000f62000c1e1900 */
[----:B----4-:R-:W-:-:S03]  /*0390*/  IMAD.WIDE.U32 R4, R17, 0x4, R12 ;  /* 0x0000000411047825 */ /* 0x010fc600078e000c */
[----:B------:R-:W4:Y:S04]  /*03a0*/  LDG.E R29, desc[UR10][R10.64] ;  /* 0x0000000a0a1d7981 */ /* 0x000f28000c1e1900 */
[----:B------:R-:W4:Y:S04]  /*03b0*/  LDG.E R8, desc[UR10][R2.64+0x18] ;  /* 0x0000180a02087981 */ /* 0x000f28000c1e1900 */
[----:B------:R-:W4:Y:S04]  /*03c0*/  LDG.E R4, desc[UR10][R4.64] ;  /* 0x0000000a04047981 */ /* 0x000f28000c1e1900 */
[----:B------:R-:W4:Y:S04]  /*03d0*/  LDG.E R10, desc[UR10][R2.64+0x14] ;  /* 0x0000140a020a7981 */ /* 0x000f28000c1e1900 */
[----:B------:R-:W4:Y:S04]  /*03e0*/  LDG.E R11, desc[UR10][R2.64+0x1c] ;  /* 0x00001c0a020b7981 */ /* 0x000f28000c1e1900 */
[----:B------:R-:W4:Y:S01]  /*03f0*/  LDG.E R3, desc[UR10][R12.64] ;  /* 0x0000000a0c037981 */ /* 0x000f22000c1e1900 */
[----:B------:R-:W-:-:S04]  /*0400*/  UIADD3 UR7, UPT, UPT, UR7, 0x8, URZ ;  /* 0x0000000807077890 */ /* 0x000fc8000fffe0ff */
[----:B------:R-:W-:Y:S01]  /*0410*/  UISETP.NE.AND UP1, UPT, UR7, URZ, UPT ;  /* 0x000000ff0700728c */ /* 0x000fe2000bf25270 */
[----:B------:R-:W-:Y:S02]  /*0420*/  IADD3 R19, PT, PT, R19, 0x8, RZ ;  /* 0x0000000813137810 */ /* 0x000fe40007ffe0ff */
[----:B------:R-:W-:Y:S01]  /*0430*/  LEA R16, R17, R16, 0x3 ;  /* 0x0000001011107211 */ /* 0x000fe200078e18ff */
[----:B--2---:R-:W-:-:S04]  /*0440*/  FFMA R21, R22, R20, R21 ;  /* 0x0000001416157223 */ /* 0x004fc80000000015 */
[----:B---3--:R-:W-:-:S04]  /*0450*/  FFMA R21, R24, R23, R21 ;  /* 0x0000001718157223 */ /* 0x008fc80000000015 */
[----:B-----5:R-:W-:-:S04]  /*0460*/  FFMA R21, R26, R27, R21 ;  /* 0x0000001b1a157223 */ /* 0x020fc80000000015 */
[----:B------:R-:W-:-:S04]  /*0470*/  FFMA R7, R28, R7, R21 ;  /* 0x000000071c077223 */ /* 0x000fc80000000015 */
[----:B------:R-:W-:-:S04]  /*0480*/  FFMA R7, R6, R9, R7 ;  /* 0x0000000906077223 */ /* 0x000fc80000000007 */
[----:B----4-:R-:W-:-:S04]  /*0490*/  FFMA R7, R10, R29, R7 ;  /* 0x0000001d0a077223 */ /* 0x010fc80000000007 */
[----:B------:R-:W-:-:S04]  /*04a0*/  FFMA R8, R8, R3, R7 ;  /* 0x0000000308087223 */ /* 0x000fc80000000007 */
[----:B------:R-:W-:Y:S01]  /*04b0*/  FFMA R21, R11, R4, R8 ;  /* 0x000000040b157223 */ /* 0x000fe20000000008 */
[----:B------:R-:W-:Y:S06]  /*04c0*/  BRA.U UP1, `(.L_x_2) ;  /* 0xfffffffd01607547 */ /* 0x000fec000b83ffff */
[----:B------:R-:W-:-:S07]  /*04d0*/  MOV R6, UR9 ;  /* 0x0000000900067c02 */ /* 0x000fce0008000f00 */
.L_x_1:
[----:B------:R-:W-:-:S09]  /*04e0*/  UISETP.NE.AND UP1, UPT, UR6, URZ, UPT ;  /* 0x000000ff0600728c */ /* 0x000fd2000bf25270 */
[----:B------:R-:W-:Y:S05]  /*04f0*/  BRA.U !UP1, `(.L_x_3) ;  /* 0x0000000109d47547 */ /* 0x000fea000b800000 */
[----:B------:R-:W-:Y:S01]  /*0500*/  UIADD3 UR7, UPT, UPT, UR6, -0x1, URZ ;  /* 0xffffffff06077890 */ /* 0x000fe2000fffe0ff */
[----:B------:R-:W-:-:S03]  /*0510*/  LOP3.LUT P0, R7, R17, 0x3, RZ, 0xc0, !PT ;  /* 0x0000000311077812 */ /* 0x000fc6000780c0ff */
[----:B------:R-:W-:-:S09]  /*0520*/  UISETP.GE.U32.AND UP1, UPT, UR7, 0x3, UPT ;  /* 0x000000030700788c */ /* 0x000fd2000bf26070 */
[----:B------:R-:W-:Y:S05]  /*0530*/  BRA.U !UP1, `(.L_x_4) ;  /* 0x0000000109587547 */ /* 0x000fea000b800000 */
[----:B------:R-:W0:Y:S01]  /*0540*/  LDC.64 R12, c[0x0][0x388] ;  /* 0x0000e200ff0c7b82 */ /* 0x000e220000000a00 */
[----:B------:R-:W-:Y:S01]  /*0550*/  IMAD R9, R6, R17, R15 ;  /* 0x0000001106097224 */ /* 0x000fe200078e020f */
[----:B------:R-:W-:-:S06]  /*0560*/  IADD3 R5, PT, PT, R18, R6, RZ ;  /* 0x0000000612057210 */ /* 0x000fcc0007ffe0ff */
[----:B------:R-:W1:Y:S01]  /*0570*/  LDC.64 R2, c[0x0][0x380] ;  /* 0x0000e000ff027b82 */ /* 0x000e620000000a00 */
[----:B0-----:R-:W-:-:S04]  /*0580*/  IMAD.WIDE R12, R9, 0x4, R12 ;  /* 0x00000004090c7825 */ /* 0x001fc800078e020c */
[----:B-1----:R-:W-:-:S04]  /*0590*/  IMAD.WIDE R2, R5, 0x4, R2 ;  /* 0x0000000405027825 */ /* 0x002fc800078e0202 */
[C---:B------:R-:W-:Y:S01]  /*05a0*/  IMAD.WIDE.U32 R4, R17.reuse, 0x4, R12 ;  /* 0x0000000411047825 */ /* 0x040fe200078e000c */
[----:B------:R-:W2:Y:S04]  /*05b0*/  LDG.E R16, desc[UR10][R2.64] ;  /* 0x0000000a02107981 */ /* 0x000ea8000c1e1900 */
[----:B------:R-:W2:Y:S01]  /*05c0*/  LDG.E R12, desc[UR10][R12.64] ;  /* 0x0000000a0c0c7981 */ /* 0x000ea2000c1e1900 */
[----:B------:R-:W-:-:S03]  /*05d0*/  IMAD.WIDE.U32 R8, R17, 0x4, R4 ;  /* 0x0000000411087825 */ /* 0x000fc600078e0004 */
[----:B------:R-:W3:Y:S04]  /*05e0*/  LDG.E R4, desc[UR10][R4.64] ;  /* 0x0000000a04047981 */ /* 0x000ee8000c1e1900 */
[----:B------:R-:W3:Y:S01]  /*05f0*/  LDG.E R19, desc[UR10][R2.64+0x4] ;  /* 0x0000040a02137981 */ /* 0x000ee2000c1e1900 */
[----:B------:R-:W-:-:S03]  /*0600*/  IMAD.WIDE.U32 R10, R17, 0x4, R8 ;  /* 0x00000004110a7825 */ /* 0x000fc600078e0008 */
[----:B------:R-:W4:Y:S04]  /*0610*/  LDG.E R20, desc[UR10][R8.64] ;  /* 0x0000000a08147981 */ /* 0x000f28000c1e1900 */
[----:B------:R-:W4:Y:S04]  /*0620*/  LDG.E R23, desc[UR10][R2.64+0x8] ;  /* 0x0000080a02177981 */ /* 0x000f28000c1e1900 */
[----:B------:R-:W5:Y:S04]  /*0630*/  LDG.E R27, desc[UR10][R2.64+0xc] ;  /* 0x00000c0a021b7981 */ /* 0x000f68000c1e1900 */
[----:B------:R-:W5:Y:S01]  /*0640*/  LDG.E R10, desc[UR10][R10.64] ;  /* 0x0000000a0a0a7981 */ /* 0x000f62000c1e1900 */
[----:B------:R-:W-:Y:S01]  /*0650*/  IADD3 R6, PT, PT, R6, 0x4, RZ ;  /* 0x0000000406067810 */ /* 0x000fe20007ffe0ff */
[----:B--2---:R-:W-:-:S04]  /*0660*/  FFMA R16, R16, R12, R21 ;  /* 0x0000000c10107223 */ /* 0x004fc80000000015 */
[----:B---3--:R-:W-:-:S04]  /*0670*/  FFMA R16, R19, R4, R16 ;  /* 0x0000000413107223 */ /* 0x008fc80000000010 */
[----:B----4-:R-:W-:-:S04]  /*0680*/  FFMA R16, R23, R20, R16 ;  /* 0x0000001417107223 */ /* 0x010fc80000000010 */
[----:B-----5:R-:W-:-:S07]  /*0690*/  FFMA R21, R27, R10, R16 ;  /* 0x0000000a1b157223 */ /* 0x020fce0000000010 */
.L_x_4:
[----:B------:R-:W-:Y:S05]  /*06a0*/  @!P0 BRA `(.L_x_3) ;  /* 0x0000000000688947 */ /* 0x000fea0003800000 */
[----:B------:R-:W0:Y:S01]  /*06b0*/  LDC.64 R8, c[0x0][0x388] ;  /* 0x0000e200ff087b82 */ /* 0x000e220000000a00 */
[----:B------:R-:W-:Y:S02]  /*06c0*/  ISETP.NE.AND P0, PT, R7, 0x1, PT ;  /* 0x000000010700780c */ /* 0x000fe40003f05270 */
[----:B------:R-:W-:-:S04]  /*06d0*/  LOP3.LUT R7, R17, 0x1, RZ, 0xc0, !PT ;  /* 0x0000000111077812 */ /* 0x000fc800078ec0ff */
[----:B------:R-:W-:Y:S01]  /*06e0*/  ISETP.NE.U32.AND P1, PT, R7, 0x1, PT ;  /* 0x000000010700780c */ /* 0x000fe20003f25070 */
[----:B------:R-:W1:Y:S06]  /*06f0*/  LDC.64 R10, c[0x0][0x380] ;  /* 0x0000e000ff0a7b82 */ /* 0x000e6c0000000a00 */
[----:B------:R-:W-:Y:S01]  /*0700*/  @P0 IMAD R13, R6, R17, R15 ;  /* 0x00000011060d0224 */ /* 0x000fe200078e020f */
[----:B------:R-:W-:Y:S01]  /*0710*/  @P0 IADD3 R7, PT, PT, R18, R6, RZ ;  /* 0x0000000612070210 */ /* 0x000fe20007ffe0ff */
[----:B------:R-:W2:Y:S01]  /*0720*/  LDC.64 R2, c[0x0][0x380] ;  /* 0x0000e000ff027b82 */ /* 0x000ea20000000a00 */
[----:B------:R-:W-:-:S05]  /*0730*/  @P0 IADD3 R6, PT, PT, R6, 0x2, RZ ;  /* 0x0000000206060810 */ /* 0x000fca0007ffe0ff */
[----:B------:R-:W-:Y:S02]  /*0740*/  @!P1 IMAD R19, R6, R17, R15 ;  /* 0x0000001106139224 */ /* 0x000fe400078e020f */
[----:B------:R-:W3:Y:S01]  /*0750*/  LDC.64 R4, c[0x0][0x388] ;  /* 0x0000e200ff047b82 */ /* 0x000ee20000000a00 */
[----:B0-----:R-:W-:Y:S01]  /*0760*/  @P0 IMAD.WIDE R8, R13, 0x4, R8 ;  /* 0x000000040d080825 */ /* 0x001fe200078e0208 */
[----:B------:R-:W-:-:S04]  /*0770*/  @!P1 IADD3 R13, PT, PT, R18, R6, RZ ;  /* 0x00000006120d9210 */ /* 0x000fc80007ffe0ff */
[----:B------:R-:W4:Y:S01]  /*0780*/  @P0 LDG.E R16, desc[UR10][R8.64] ;  /* 0x0000000a08100981 */ /* 0x000f22000c1e1900 */
[----:B-1----:R-:W-:-:S04]  /*0790*/  @P0 IMAD.WIDE R10, R7, 0x4, R10 ;  /* 0x00000004070a0825 */ /* 0x002fc800078e020a */
[----:B------:R-:W-:Y:S01]  /*07a0*/  @P0 IMAD.WIDE.U32 R6, R17, 0x4, R8 ;  /* 0x0000000411060825 */ /* 0x000fe200078e0008 */
[----:B------:R-:W4:Y:S03]  /*07b0*/  @P0 LDG.E R12, desc[UR10][R10.64] ;  /* 0x0000000a0a0c0981 */ /* 0x000f26000c1e1900 */
[----:B--2---:R-:W-:Y:S01]  /*07c0*/  @!P1 IMAD.WIDE R2, R13, 0x4, R2 ;  /* 0x000000040d029825 */ /* 0x004fe200078e0202 */
[----:B------:R-:W2:Y:S04]  /*07d0*/  @P0 LDG.E R17, desc[UR10][R10.64+0x4] ;  /* 0x0000040a0a110981 */ /* 0x000ea8000c1e1900 */
[----:B------:R-:W2:Y:S01]  /*07e0*/  @P0 LDG.E R6, desc[UR10][R6.64] ;  /* 0x0000000a06060981 */ /* 0x000ea2000c1e1900 */
[----:B---3--:R-:W-:-:S03]  /*07f0*/  @!P1 IMAD.WIDE R4, R19, 0x4, R4 ;  /* 0x0000000413049825 */ /* 0x008fc600078e0204 */
[----:B------:R-:W3:Y:S04]  /*0800*/  @!P1 LDG.E R2, desc[UR10][R2.64] ;  /* 0x0000000a02029981 */ /* 0x000ee8000c1e1900 */
[----:B------:R-:W3:Y:S01]  /*0810*/  @!P1 LDG.E R4, desc[UR10][R4.64] ;  /* 0x0000000a04049981 */ /* 0x000ee2000c1e1900 */
[----:B----4-:R-:W-:-:S04]  /*0820*/  @P0 FFMA R12, R12, R16, R21 ;  /* 0x000000100c0c0223 */ /* 0x010fc80000000015 */
[----:B--2---:R-:W-:-:S04]  /*0830*/  @P0 FFMA R21, R17, R6, R12 ;  /* 0x0000000611150223 */ /* 0x004fc8000000000c */
[----:B---3--:R-:W-:-:S07]  /*0840*/  @!P1 FFMA R21, R2, R4, R21 ;  /* 0x0000000402159223 */ /* 0x008fce0000000015 */
.L_x_3:
[----:B------:R-:W0:Y:S01]  /*0850*/  LDC.64 R2, c[0x0][0x390] ;  /* 0x0000e400ff027b82 */ /* 0x000e220000000a00 */
[----:B------:R-:W-:-:S05]  /*0860*/  IADD3 R5, PT, PT, R15, R18, RZ ;  /* 0x000000120f057210 */ /* 0x000fca0007ffe0ff */
[----:B0-----:R-:W-:-:S05]  /*0870*/  IMAD.WIDE R2, R5, 0x4, R2 ;  /* 0x0000000405027825 */ /* 0x001fca00078e0202 */
[----:B------:R0:W-:Y:S01]  /*0880*/  STG.E desc[UR10][R2.64], R21 ;  /* 0x0000001502007986 */ /* 0x0001e2000c10190a */
[----:B------:R-:W-:Y:S05]  /*0890*/  @P2 BRA `(.L_x_5) ;  /* 0xfffffff800382947 */ /* 0x000fea000383ffff */
[----:B------:R-:W-:-:S06]  /*08a0*/  UIADD3 UR4, UPT, UPT, UR4, 0x1, URZ ;  /* 0x0000000104047890 */ /* 0x000fcc000fffe0ff */
[----:B------:R-:W-:-:S13]  /*08b0*/  ISETP.NE.AND P0, PT, R25, UR4, PT ;  /* 0x0000000419007c0c */ /* 0x000fda000bf05270 */
[----:B------:R-:W-:Y:S05]  /*08c0*/  @!P0 EXIT ;  /* 0x000000000000894d */ /* 0x000fea0003800000 */
[----:B------:R-:W-:Y:S05]  /*08d0*/  BRA `(.L_x_6) ;  /* 0xfffffff800207947 */ /* 0x000fea000383ffff */
.L_x_0:
[C---:B------:R-:W-:Y:S01]  /*08e0*/  LOP3.LUT R24, R3.reuse, 0x7, RZ, 0xc0, !PT ;  /* 0x0000000703187812 */ /* 0x040fe200078ec0ff */
[----:B------:R-:W-:Y:S01]  /*08f0*/  UMOV UR4, URZ ;  /* 0x000000ff00047c82 */ /* 0x000fe20008000000 */
[C---:B------:R-:W-:Y:S02]  /*0900*/  LOP3.LUT R15, R3.reuse, 0x3, RZ, 0xc0, !PT ;  /* 0x00000003030f7812 */ /* 0x040fe400078ec0ff */
[----:B------:R-:W-:Y:S02]  /*0910*/  IADD3 R2, PT, PT, R24, -0x1, RZ ;  /* 0xffffffff18027810 */ /* 0x000fe40007ffe0ff */
[----:B------:R-:W-:Y:S02]  /*0920*/  LOP3.LUT R12, R3, 0x7ffffff8, RZ, 0xc0, !PT ;  /* 0x7ffffff8030c7812 */ /* 0x000fe400078ec0ff */
[----:B------:R-:W-:-:S13]  /*0930*/  ISETP.GE.U32.AND P0, PT, R2, 0x3, PT ;  /* 0x000000030200780c */ /* 0x000fda0003f06070 */
.L_x_12:
[----:B0-----:R-:W0:Y:S01]  /*0940*/  LDC R25, c[0x0][0x3a0] ;  /* 0x0000e800ff197b82 */ /* 0x001e220000000800 */
[----:B------:R-:W-:Y:S01]  /*0950*/  IADD3 R13, PT, PT, R14, UR4, RZ ;  /* 0x000000040e0d7c10 */ /* 0x000fe2000fffe0ff */
[----:B------:R-:W-:Y:S01]  /*0960*/  UIADD3 UR4, UPT, UPT, UR4, 0x1, URZ ;  /* 0x0000000104047890 */ /* 0x000fe2000fffe0ff */
[----:B------:R-:W-:Y:S01]  /*0970*/  HFMA2 R3, -RZ, RZ, 0, 0 ;  /* 0x00000000ff037431 */ /* 0x000fe200000001ff */
[----:B0-----:R-:W-:-:S04]  /*0980*/  ISETP.GE.U32.AND P2, PT, R25, 0x8, PT ;  /* 0x000000081900780c */ /* 0x001fc80003f46070 */
[----:B------:R-:W-:-:S09]  /*0990*/  ISETP.NE.AND P1, PT, R25, UR4, PT ;  /* 0x0000000419007c0c */ /* 0x000fd2000bf25270 */
[----:B-12---:R-:W-:Y:S05]  /*09a0*/  @!P2 BRA `(.L_x_7) ;  /* 0x000000000064a947 */ /* 0x006fea0003800000 */
[----:B------:R-:W0:Y:S01]  /*09b0*/  LDC R27, c[0x0][0x398] ;  /* 0x0000e600ff1b7b82 */ /* 0x000e220000000800 */
[----:B------:R-:W-:-:S07]  /*09c0*/  UMOV UR5, URZ ;  /* 0x000000ff00057c82 */ /* 0x000fce0008000000 */
[----:B------:R-:W1:Y:S02]  /*09d0*/  LDC.64 R2, c[0x0][0x390] ;  /* 0x0000e400ff027b82 */ /* 0x000e640000000a00 */
.L_x_8:
[----:B--2---:R-:W-:Y:S01]  /*09e0*/  IADD3 R4, PT, PT, R0, UR5, RZ ;  /* 0x0000000500047c10 */ /* 0x004fe2000fffe0ff */
[----:B------:R-:W-:-:S04]  /*09f0*/  UIADD3 UR5, UPT, UPT, UR5, 0x8, URZ ;  /* 0x0000000805057890 */ /* 0x000fc8000fffe0ff */
[----:B0-----:R-:W-:Y:S02]  /*0a00*/  IMAD R17, R4, R27, R13 ;  /* 0x0000001b04117224 */ /* 0x001fe400078e020d */
[----:B------:R-:W-:Y:S02]  /*0a10*/  ISETP.NE.AND P2, PT, R12, UR5, PT ;  /* 0x000000050c007c0c */ /* 0x000fe4000bf45270 */
[----:B-1----:R-:W-:-:S05]  /*0a20*/  IMAD.WIDE R16, R17, 0x4, R2 ;  /* 0x0000000411107825 */ /* 0x002fca00078e0202 */
[----:B------:R2:W-:Y:S01]  /*0a30*/  STG.E desc[UR10][R16.64], RZ ;  /* 0x000000ff10007986 */ /* 0x0005e2000c10190a */
[----:B------:R-:W-:-:S05]  /*0a40*/  IMAD.WIDE R18, R27, 0x4, R16 ;  /* 0x000000041b127825 */ /* 0x000fca00078e0210 */
        /* <DEDUP_REMOVED lines=13> */
[----:B------:R-:W-:Y:S05]  /*0b20*/  @P2 BRA `(.L_x_8) ;  /* 0xfffffffc00ac2947 */ /* 0x000fea000383ffff */
[----:B------:R-:W-:-:S07]  /*0b30*/  MOV R3, R12 ;  /* 0x0000000c00037202 */ /* 0x000fce0000000f00 */
.L_x_7:
[----:B------:R-:W-:-:S13]  /*0b40*/  ISETP.NE.AND P2, PT, R24, RZ, PT ;  /* 0x000000ff1800720c */ /* 0x000fda0003f45270 */
[----:B------:R-:W-:Y:S05]  /*0b50*/  @!P2 BRA `(.L_x_9) ;  /* 0x000000000088a947 */ /* 0x000fea0003800000 */
[----:B------:R-:W-:Y:S01]  /*0b60*/  ISETP.NE.AND P2, PT, R15, RZ, PT ;  /* 0x000000ff0f00720c */ /* 0x000fe20003f45270 */
[----:B------:R-:W-:-:S12]  /*0b70*/  @!P0 BRA `(.L_x_10) ;  /* 0x0000000000348947 */ /* 0x000fd80003800000 */
[----:B--2---:R-:W0:Y:S01]  /*0b80*/  LDC R11, c[0x0][0x398] ;  /* 0x0000e600ff0b7b82 */ /* 0x004e220000000800 */
[----:B------:R-:W-:Y:S02]  /*0b90*/  IADD3 R2, PT, PT, R0, R3, RZ ;  /* 0x0000000300027210 */ /* 0x000fe40007ffe0ff */
[----:B------:R-:W-:-:S05]  /*0ba0*/  IADD3 R3, PT, PT, R3, 0x4, RZ ;  /* 0x0000000403037810 */ /* 0x000fca0007ffe0ff */
[----:B------:R-:W1:Y:S01]  /*0bb0*/  LDC.64 R4, c[0x0][0x390] ;  /* 0x0000e400ff047b82 */ /* 0x000e620000000a00 */
[----:B0-----:R-:W-:-:S04]  /*0bc0*/  IMAD R7, R2, R11, R13 ;  /* 0x0000000b02077224 */ /* 0x001fc800078e020d */
[----:B-1----:R-:W-:-:S05]  /*0bd0*/  IMAD.WIDE R4, R7, 0x4, R4 ;  /* 0x0000000407047825 */ /* 0x002fca00078e0204 */
[----:B------:R0:W-:Y:S01]  /*0be0*/  STG.E desc[UR10][R4.64], RZ ;  /* 0x000000ff04007986 */ /* 0x0001e2000c10190a */
[----:B------:R-:W-:-:S05]  /*0bf0*/  IMAD.WIDE R6, R11, 0x4, R4 ;  /* 0x000000040b067825 */ /* 0x000fca00078e0204 */
[----:B------:R0:W-:Y:S01]  /*0c00*/  STG.E desc[UR10][R6.64], RZ ;  /* 0x000000ff06007986 */ /* 0x0001e2000c10190a */
[----:B------:R-:W-:-:S05]  /*0c10*/  IMAD.WIDE R8, R11, 0x4, R6 ;  /* 0x000000040b087825 */ /* 0x000fca00078e0206 */
[----:B------:R0:W-:Y:S01]  /*0c20*/  STG.E desc[UR10][R8.64], RZ ;  /* 0x000000ff08007986 */ /* 0x0001e2000c10190a */
[----:B------:R-:W-:-:S05]  /*0c30*/  IMAD.WIDE R10, R11, 0x4, R8 ;  /* 0x000000040b0a7825 */ /* 0x000fca00078e0208 */
[----:B------:R0:W-:Y:S02]  /*0c40*/  STG.E desc[UR10][R10.64], RZ ;  /* 0x000000ff0a007986 */ /* 0x0001e4000c10190a */
.L_x_10:
[----:B------:R-:W-:Y:S05]  /*0c50*/  @!P2 BRA `(.L_x_9) ;  /* 0x000000000048a947 */ /* 0x000fea0003800000 */
[----:B------:R-:W-:Y:S02]  /*0c60*/  LOP3.LUT P3, RZ, R25, 0x1, RZ, 0xc0, !PT ;  /* 0x0000000119ff7812 */ /* 0x000fe4000786c0ff */
[----:B------:R-:W-:-:S11]  /*0c70*/  ISETP.NE.AND P2, PT, R15, 0x1, PT ;  /* 0x000000010f00780c */ /* 0x000fd60003f45270 */
[----:B0-2---:R-:W0:Y:S08]  /*0c80*/  @P3 LDC R10, c[0x0][0x398] ;  /* 0x0000e600ff0a3b82 */ /* 0x005e300000000800 */
[----:B------:R-:W1:Y:S01]  /*0c90*/  @P3 LDC.64 R4, c[0x0][0x390] ;  /* 0x0000e400ff043b82 */ /* 0x000e620000000a00 */
[----:B------:R-:W-:Y:S05]  /*0ca0*/  @!P2 BRA `(.L_x_11) ;  /* 0x000000000024a947 */ /* 0x000fea0003800000 */
[----:B------:R-:W2:Y:S01]  /*0cb0*/  LDC R9, c[0x0][0x398] ;  /* 0x0000e600ff097b82 */ /* 0x000ea20000000800 */
[----:B------:R-:W-:Y:S02]  /*0cc0*/  IADD3 R2, PT, PT, R0, R3, RZ ;  /* 0x0000000300027210 */ /* 0x000fe40007ffe0ff */
[----:B------:R-:W-:-:S05]  /*0cd0*/  IADD3 R3, PT, PT, R3, 0x2, RZ ;  /* 0x0000000203037810 */ /* 0x000fca0007ffe0ff */
[----:B------:R-:W3:Y:S01]  /*0ce0*/  LDC.64 R6, c[0x0][0x390] ;  /* 0x0000e400ff067b82 */ /* 0x000ee20000000a00 */
[----:B--2---:R-:W-:-:S04]  /*0cf0*/  IMAD R11, R2, R9, R13 ;  /* 0x00000009020b7224 */ /* 0x004fc800078e020d */
[----:B---3--:R-:W-:-:S05]  /*0d00*/  IMAD.WIDE R6, R11, 0x4, R6 ;  /* 0x000000040b067825 */ /* 0x008fca00078e0206 */
[----:B------:R2:W-:Y:S01]  /*0d10*/  STG.E desc[UR10][R6.64], RZ ;  /* 0x000000ff06007986 */ /* 0x0005e2000c10190a */
[----:B------:R-:W-:-:S05]  /*0d20*/  IMAD.WIDE R8, R9, 0x4, R6 ;  /* 0x0000000409087825 */ /* 0x000fca00078e0206 */
[----:B------:R2:W-:Y:S02]  /*0d30*/  STG.E desc[UR10][R8.64], RZ ;  /* 0x000000ff08007986 */ /* 0x0005e4000c10190a */
.L_x_11:
[----:B------:R-:W-:-:S05]  /*0d40*/  @P3 IADD3 R2, PT, PT, R0, R3, RZ ;  /* 0x0000000300023210 */ /* 0x000fca0007ffe0ff */
[----:B0-----:R-:W-:-:S04]  /*0d50*/  @P3 IMAD R13, R2, R10, R13 ;  /* 0x0000000a020d3224 */ /* 0x001fc800078e020d */
[----:B-1----:R-:W-:-:S05]  /*0d60*/  @P3 IMAD.WIDE R4, R13, 0x4, R4 ;  /* 0x000000040d043825 */ /* 0x002fca00078e0204 */
[----:B------:R1:W-:Y:S02]  /*0d70*/  @P3 STG.E desc[UR10][R4.64], RZ ;  /* 0x000000ff04003986 */ /* 0x0003e4000c10190a */
.L_x_9:
[----:B------:R-:W-:Y:S05]  /*0d80*/  @P1 BRA `(.L_x_12) ;  /* 0xfffffff800ec1947 */ /* 0x000fea000383ffff */
[----:B------:R-:W-:Y:S05]  /*0d90*/  EXIT ;  /* 0x000000000000794d */ /* 0x000fea0003800000 */
.L_x_13:
[----:B------:R-:W-:-:S00]  /*0da0*/  BRA `(.L_x_13) ;  /* 0xfffffffc00fc7947 */ /* 0x000fc0000383ffff */
[----:B------:R-:W-:-:S00]  /*0db0*/  NOP ;  /* 0x0000000000007918 */ /* 0x000fc00000000000 */
        /* <DEDUP_REMOVED lines=12> */
.L_x_14:


//--------------------- .nv.shared.reserved.0     --------------------------
	.section	.nv.shared.reserved.0,"aw",@nobits
	.weak		__nv_reservedSMEM_offset_0_alias
	.size		__nv_reservedSMEM_offset_0_alias, 0, 64
	.other		__nv_reservedSMEM_offset_0_alias,@"STO_CUDA_RESERVED_SHARED STV_DEFAULT"
__nv_reservedSMEM_offset_0_alias:
	.zero		0
	.zero		64


//--------------------- .nv.constant0._Z3mulPfS_S_iii --------------------------
	.section	.nv.constant0._Z3mulPfS_S_iii,"a",@progbits
	.sectionflags	@""
	.align	4
.nv.constant0._Z3mulPfS_S_iii:
	.zero		932


//--------------------- SYMBOLS --------------------------

	.type		.nv.reservedSmem.offset0,@object
	.size		.nv.reservedSmem.offset0,0x4
